	.headerflags	@"EF_CUDA_TEXMODE_UNIFIED EF_CUDA_64BIT_ADDRESS EF_CUDA_ACCELERATORS EF_CUDA_SM90 EF_CUDA_VIRTUAL_SM(EF_CUDA_SM90)"
	.elftype	@"ET_EXEC"


//--------------------- .nv.info                  --------------------------
	.section	.nv.info,"",@"SHT_CUDA_INFO"
	.align	4


	//----- nvinfo : EIATTR_REGCOUNT
	.align		4
        /*0000*/ 	.byte	0x04, 0x2f
        /*0002*/ 	.short	(.L_1 - .L_0)
	.align		4
.L_0:
        /*0004*/ 	.word	index@(triton_poi_fused_avg_pool2d_13)
        /*0008*/ 	.word	0x00000010


	//----- nvinfo : EIATTR_MIN_STACK_SIZE
	.align		4
.L_1:
        /*000c*/ 	.byte	0x04, 0x12
        /*000e*/ 	.short	(.L_3 - .L_2)
	.align		4
.L_2:
        /*0010*/ 	.word	index@(triton_poi_fused_avg_pool2d_13)
        /*0014*/ 	.word	0x00000000


	//----- nvinfo : EIATTR_FRAME_SIZE
	.align		4
.L_3:
        /*0018*/ 	.byte	0x04, 0x11
        /*001a*/ 	.short	(.L_5 - .L_4)
	.align		4
.L_4:
        /*001c*/ 	.word	index@(triton_poi_fused_avg_pool2d_13)
        /*0020*/ 	.word	0x00000000


	//----- nvinfo : EIATTR_MIN_STACK_SIZE
	.align		4
.L_5:
        /*0024*/ 	.byte	0x04, 0x12
        /*0026*/ 	.short	(.L_7 - .L_6)
	.align		4
.L_6:
        /*0028*/ 	.word	index@(triton_poi_fused_avg_pool2d_13)
        /*002c*/ 	.word	0x00000000
.L_7:


//--------------------- .nv.info.triton_poi_fused_avg_pool2d_13 --------------------------
	.section	.nv.info.triton_poi_fused_avg_pool2d_13,"",@"SHT_CUDA_INFO"
	.sectionflags	@""
	.align	4


	//----- nvinfo : EIATTR_CUDA_API_VERSION
	.align		4
        /*0000*/ 	.byte	0x04, 0x37
        /*0002*/ 	.short	(.L_9 - .L_8)
.L_8:
        /*0004*/ 	.word	0x0000007c


	//----- nvinfo : EIATTR_KPARAM_INFO
	.align		4
.L_9:
        /*0008*/ 	.byte	0x04, 0x17
        /*000a*/ 	.short	(.L_11 - .L_10)
.L_10:
        /*000c*/ 	.word	0x00000000
        /*0010*/ 	.short	0x0002
        /*0012*/ 	.short	0x0010
        /*0014*/ 	.byte	0x00, 0xf0, 0x11, 0x00


	//----- nvinfo : EIATTR_KPARAM_INFO
	.align		4
.L_11:
        /*0018*/ 	.byte	0x04, 0x17
        /*001a*/ 	.short	(.L_13 - .L_12)
.L_12:
        /*001c*/ 	.word	0x00000000
        /*0020*/ 	.short	0x0001
        /*0022*/ 	.short	0x0008
        /*0024*/ 	.byte	0x00, 0xf4, 0x21, 0x00


	//----- nvinfo : EIATTR_KPARAM_INFO
	.align		4
.L_13:
        /*0028*/ 	.byte	0x04, 0x17
        /*002a*/ 	.short	(.L_15 - .L_14)
.L_14:
        /*002c*/ 	.word	0x00000000
        /*0030*/ 	.short	0x0000
        /*0032*/ 	.short	0x0000
        /*0034*/ 	.byte	0x00, 0xf4, 0x21, 0x00


	//----- nvinfo : EIATTR_SPARSE_MMA_MASK
	.align		4
.L_15:
        /*0038*/ 	.byte	0x03, 0x50
        /*003a*/ 	.short	0x0000


	//----- nvinfo : EIATTR_MAXREG_COUNT
	.align		4
        /*003c*/ 	.byte	0x03, 0x1b
        /*003e*/ 	.short	0x00ff


	//----- nvinfo : EIATTR_EXIT_INSTR_OFFSETS
	.align		4
        /*0040*/ 	.byte	0x04, 0x1c
        /*0042*/ 	.short	(.L_17 - .L_16)


	//   ....[0]....
.L_16:
        /*0044*/ 	.word	0x00000200


	//   ....[1]....
        /*0048*/ 	.word	0x00000240


	//----- nvinfo : EIATTR_REQNTID
	.align		4
.L_17:
        /*004c*/ 	.byte	0x04, 0x10
        /*004e*/ 	.short	(.L_19 - .L_18)
.L_18:
        /*0050*/ 	.word	0x00000080
        /*0054*/ 	.word	0x00000001
        /*0058*/ 	.word	0x00000001


	//----- nvinfo : EIATTR_CBANK_PARAM_SIZE
	.align		4
.L_19:
        /*005c*/ 	.byte	0x03, 0x19
        /*005e*/ 	.short	0x0014


	//----- nvinfo : EIATTR_PARAM_CBANK
	.align		4
        /*0060*/ 	.byte	0x04, 0x0a
        /*0062*/ 	.short	(.L_21 - .L_20)
	.align		4
.L_20:
        /*0064*/ 	.word	index@(.nv.constant0.triton_poi_fused_avg_pool2d_13)
        /*0068*/ 	.short	0x0210
        /*006a*/ 	.short	0x0014


	//----- nvinfo : EIATTR_SW_WAR
	.align		4
.L_21:
        /*006c*/ 	.byte	0x04, 0x36
        /*006e*/ 	.short	(.L_23 - .L_22)
.L_22:
        /*0070*/ 	.word	0x00000008
.L_23:


//--------------------- .nv.callgraph             --------------------------
	.section	.nv.callgraph,"",@"SHT_CUDA_CALLGRAPH"
	.align	4
	.sectionentsize	8
	.align		4
        /*0000*/ 	.word	0x00000000
	.align		4
        /*0004*/ 	.word	0xffffffff
	.align		4
        /*0008*/ 	.word	0x00000000
	.align		4
        /*000c*/ 	.word	0xfffffffe
	.align		4
        /*0010*/ 	.word	0x00000000
	.align		4
        /*0014*/ 	.word	0xfffffffd
	.align		4
        /*0018*/ 	.word	0x00000000
	.align		4
        /*001c*/ 	.word	0xfffffffc


//--------------------- .text.triton_poi_fused_avg_pool2d_13 --------------------------
	.section	.text.triton_poi_fused_avg_pool2d_13,"ax",@progbits
	.align	128
        .global         triton_poi_fused_avg_pool2d_13
        .type           triton_poi_fused_avg_pool2d_13,@function
        .size           triton_poi_fused_avg_pool2d_13,(.L_x_1 - triton_poi_fused_avg_pool2d_13)
        .other          triton_poi_fused_avg_pool2d_13,@"STO_CUDA_ENTRY STV_DEFAULT"
triton_poi_fused_avg_pool2d_13:
.text.triton_poi_fused_avg_pool2d_13:
[----:B------:R-:W0:Y:S02]  /*0000*/  LDC R1, c[0x0][0x28] ;  /* 0x00000a00ff017b82 */ /* 0x000e240000000800 */
[----:B------:R-:W1:Y:S01]  /*0010*/  S2R R0, SR_TID.X ;  /* 0x0000000000007919 */ /* 0x000e620000002100 */
[----:B------:R-:W2:Y:S01]  /*0020*/  LDC.64 R4, c[0x0][0x210] ;  /* 0x00008400ff047b82 */ /* 0x000ea20000000a00 */
[----:B------:R-:W-:Y:S02]  /*0030*/  CS2R R8, SRZ ;  /* 0x0000000000087805 */ /* 0x000fe4000001ff00 */
[----:B------:R-:W-:Y:S01]  /*0040*/  MOV R6, RZ ;  /* 0x000000ff00067202 */ /* 0x000fe20000000f00 */
[----:B------:R-:W3:Y:S01]  /*0050*/  S2R R7, SR_CTAID.X ;  /* 0x0000000000077919 */ /* 0x000ee20000002500 */
[----:B------:R-:W-:Y:S01]  /*0060*/  CS2R R10, SRZ ;  /* 0x00000000000a7805 */ /* 0x000fe2000001ff00 */
[----:B------:R-:W-:Y:S01]  /*0070*/  ULDC.64 UR4, c[0x0][0x208] ;  /* 0x0000820000047ab9 */ /* 0x000fe20000000a00 */
[----:B-1----:R-:W-:-:S04]  /*0080*/  SHF.L.U32 R0, R0, 0x1, RZ ;  /* 0x0000000100007819 */ /* 0x002fc800000006ff */
[----:B------:R-:W-:-:S04]  /*0090*/  LOP3.LUT R0, R0, 0xfe, RZ, 0xc0, !PT ;  /* 0x000000fe00007812 */ /* 0x000fc800078ec0ff */
[----:B---3--:R-:W-:Y:S01]  /*00a0*/  LEA R7, R7, R0, 0x8 ;  /* 0x0000000007077211 */ /* 0x008fe200078e40ff */
[----:B------:R-:W-:-:S03]  /*00b0*/  HFMA2.MMA R0, -RZ, RZ, 0, 0 ;  /* 0x00000000ff007435 */ /* 0x000fc600000001ff */
[C---:B------:R-:W-:Y:S02]  /*00c0*/  ISETP.GE.AND P0, PT, R7.reuse, 0x800, PT ;  /* 0x000008000700780c */ /* 0x040fe40003f06270 */
[----:B------:R-:W-:-:S05]  /*00d0*/  SHF.L.U32 R3, R7, 0x2, RZ ;  /* 0x0000000207037819 */ /* 0x000fca00000006ff */
[----:B--2---:R-:W-:Y:S01]  /*00e0*/  IMAD.WIDE R4, R3, 0x4, R4 ;  /* 0x0000000403047825 */ /* 0x004fe200078e0204 */
[----:B------:R-:W-:Y:S01]  /*00f0*/  CS2R R12, SRZ ;  /* 0x00000000000c7805 */ /* 0x000fe2000001ff00 */
[----:B------:R-:W1:Y:S04]  /*0100*/  LDC.64 R2, c[0x0][0x218] ;  /* 0x00008600ff027b82 */ /* 0x000e680000000a00 */
[----:B------:R-:W2:Y:S04]  /*0110*/  @!P0 LDG.E.EL R0, desc[UR4][R4.64] ;  /* 0x0000000404008981 */ /* 0x000ea8000c2e1900 */
[----:B------:R-:W2:Y:S04]  /*0120*/  @!P0 LDG.E.EL R9, desc[UR4][R4.64+0x4] ;  /* 0x0000040404098981 */ /* 0x000ea8000c2e1900 */
[----:B------:R-:W3:Y:S04]  /*0130*/  @!P0 LDG.E.EL R6, desc[UR4][R4.64+0x10] ;  /* 0x0000100404068981 */ /* 0x000ee8000c2e1900 */
[----:B------:R-:W3:Y:S04]  /*0140*/  @!P0 LDG.E.EL R11, desc[UR4][R4.64+0x14] ;  /* 0x00001404040b8981 */ /* 0x000ee8000c2e1900 */
[----:B------:R-:W4:Y:S04]  /*0150*/  @!P0 LDG.E.EL R8, desc[UR4][R4.64+0x8] ;  /* 0x0000080404088981 */ /* 0x000f28000c2e1900 */
[----:B------:R-:W5:Y:S04]  /*0160*/  @!P0 LDG.E.EL R10, desc[UR4][R4.64+0x18] ;  /* 0x00001804040a8981 */ /* 0x000f68000c2e1900 */
[----:B------:R-:W5:Y:S04]  /*0170*/  @!P0 LDG.E.EL R12, desc[UR4][R4.64+0xc] ;  /* 0x00000c04040c8981 */ /* 0x000f68000c2e1900 */
[----:B------:R-:W5:Y:S01]  /*0180*/  @!P0 LDG.E.EL R13, desc[UR4][R4.64+0x1c] ;  /* 0x00001c04040d8981 */ /* 0x000f62000c2e1900 */
[----:B-1----:R-:W-:-:S04]  /*0190*/  IMAD.WIDE R2, R7, 0x4, R2 ;  /* 0x0000000407027825 */ /* 0x002fc800078e0202 */
[----:B--2---:R-:W-:Y:S01]  /*01a0*/  FADD R9, R9, R0 ;  /* 0x0000000009097221 */ /* 0x004fe20000000000 */
[----:B---3--:R-:W-:-:S03]  /*01b0*/  FADD R11, R11, R6 ;  /* 0x000000060b0b7221 */ /* 0x008fc60000000000 */
[----:B----4-:R-:W-:Y:S01]  /*01c0*/  FADD R9, R9, R8 ;  /* 0x0000000809097221 */ /* 0x010fe20000000000 */
[----:B-----5:R-:W-:-:S03]  /*01d0*/  FADD R10, R11, R10 ;  /* 0x0000000a0b0a7221 */ /* 0x020fc60000000000 */
[----:B------:R-:W-:Y:S01]  /*01e0*/  FADD R9, R9, R12 ;  /* 0x0000000c09097221 */ /* 0x000fe20000000000 */
[----:B------:R-:W-:Y:S01]  /*01f0*/  FADD R10, R10, R13 ;  /* 0x0000000d0a0a7221 */ /* 0x000fe20000000000 */
[----:B------:R-:W-:Y:S06]  /*0200*/  @P0 EXIT ;  /* 0x000000000000094d */ /* 0x000fec0003800000 */
[----:B------:R-:W-:Y:S01]  /*0210*/  FMUL R4, R9, 0.25 ;  /* 0x3e80000009047820 */ /* 0x000fe20000400000 */
[----:B------:R-:W-:-:S05]  /*0220*/  FMUL R5, R10, 0.25 ;  /* 0x3e8000000a057820 */ /* 0x000fca0000400000 */
[----:B------:R-:W-:Y:S01]  /*0230*/  STG.E.64 desc[UR4][R2.64], R4 ;  /* 0x0000000402007986 */ /* 0x000fe2000c101b04 */
[----:B------:R-:W-:Y:S05]  /*0240*/  EXIT ;  /* 0x000000000000794d */ /* 0x000fea0003800000 */
.L_x_0:
[----:B------:R-:W-:-:S00]  /*0250*/  BRA `(.L_x_0) ;  /* 0xfffffffc00fc7947 */ /* 0x000fc0000383ffff */
[----:B------:R-:W-:-:S00]  /*0260*/  NOP ;  /* 0x0000000000007918 */ /* 0x000fc00000000000 */
        /* <DEDUP_REMOVED lines=9> */
.L_x_1:


//--------------------- .nv.constant0.triton_poi_fused_avg_pool2d_13 --------------------------
	.section	.nv.constant0.triton_poi_fused_avg_pool2d_13,"a",@progbits
	.sectionflags	@""
	.align	4
.nv.constant0.triton_poi_fused_avg_pool2d_13:
	.zero		548
